//
// Generated by NVIDIA NVVM Compiler
//
// Compiler Build ID: CL-36424714
// Cuda compilation tools, release 13.0, V13.0.88
// Based on NVVM 20.0.0
//

.version 9.0
.target sm_100
.address_size 64

	// .globl	_Z12kernel_IADD3Pi

.visible .entry _Z12kernel_IADD3Pi(
	.param .u64 .ptr .align 1 _Z12kernel_IADD3Pi_param_0
)
{
	.reg .pred 	%p<2>;
	.reg .b32 	%r<113>;
	.reg .b64 	%rd<3>;

	ld.param.u64 	%rd2, [_Z12kernel_IADD3Pi_param_0];
	cvta.to.global.u64 	%rd1, %rd2;
	ld.global.u32 	%r101, [%rd1];
	ld.global.u32 	%r100, [%rd1+4];
	ld.global.u32 	%r103, [%rd1+8];
	ld.global.u32 	%r102, [%rd1+12];
	ld.global.u32 	%r105, [%rd1+16];
	ld.global.u32 	%r104, [%rd1+20];
	ld.global.u32 	%r107, [%rd1+24];
	ld.global.u32 	%r106, [%rd1+28];
	ld.global.u32 	%r109, [%rd1+32];
	ld.global.u32 	%r108, [%rd1+36];
	ld.global.u32 	%r111, [%rd1+40];
	ld.global.u32 	%r110, [%rd1+44];
	mov.b32 	%r112, 0;
$L__BB0_1:
	mad.lo.s32 	%r40, %r102, %r101, %r105;
	add.s32 	%r41, %r108, %r107;
	add.s32 	%r42, %r41, %r111;
	mad.lo.s32 	%r43, %r103, %r100, %r104;
	add.s32 	%r44, %r109, %r106;
	add.s32 	%r45, %r44, %r110;
	mad.lo.s32 	%r46, %r104, %r103, %r40;
	add.s32 	%r47, %r110, %r109;
	add.s32 	%r48, %r47, %r42;
	mad.lo.s32 	%r49, %r105, %r102, %r43;
	add.s32 	%r50, %r111, %r108;
	add.s32 	%r51, %r50, %r45;
	mad.lo.s32 	%r52, %r43, %r105, %r46;
	add.s32 	%r53, %r45, %r111;
	add.s32 	%r54, %r53, %r48;
	mad.lo.s32 	%r55, %r40, %r104, %r49;
	add.s32 	%r56, %r42, %r110;
	add.s32 	%r57, %r56, %r51;
	mad.lo.s32 	%r58, %r49, %r40, %r52;
	add.s32 	%r59, %r51, %r42;
	add.s32 	%r60, %r59, %r54;
	mad.lo.s32 	%r61, %r46, %r43, %r55;
	add.s32 	%r62, %r48, %r45;
	add.s32 	%r63, %r62, %r57;
	mad.lo.s32 	%r64, %r55, %r46, %r58;
	add.s32 	%r65, %r57, %r48;
	add.s32 	%r66, %r65, %r60;
	mad.lo.s32 	%r67, %r52, %r49, %r61;
	add.s32 	%r68, %r54, %r51;
	add.s32 	%r69, %r68, %r63;
	mad.lo.s32 	%r70, %r61, %r52, %r64;
	add.s32 	%r71, %r63, %r54;
	add.s32 	%r72, %r71, %r66;
	mad.lo.s32 	%r73, %r58, %r55, %r67;
	add.s32 	%r74, %r60, %r57;
	add.s32 	%r75, %r74, %r69;
	mad.lo.s32 	%r76, %r67, %r58, %r70;
	add.s32 	%r77, %r69, %r60;
	add.s32 	%r78, %r77, %r72;
	mad.lo.s32 	%r79, %r64, %r61, %r73;
	add.s32 	%r80, %r66, %r63;
	add.s32 	%r81, %r80, %r75;
	mad.lo.s32 	%r82, %r73, %r64, %r76;
	add.s32 	%r83, %r75, %r66;
	add.s32 	%r84, %r83, %r78;
	mad.lo.s32 	%r85, %r70, %r67, %r79;
	add.s32 	%r86, %r72, %r69;
	add.s32 	%r87, %r86, %r81;
	mad.lo.s32 	%r88, %r79, %r70, %r82;
	add.s32 	%r89, %r81, %r72;
	add.s32 	%r90, %r89, %r84;
	mad.lo.s32 	%r91, %r76, %r73, %r85;
	add.s32 	%r92, %r78, %r75;
	add.s32 	%r93, %r92, %r87;
	mad.lo.s32 	%r101, %r85, %r76, %r88;
	add.s32 	%r94, %r87, %r78;
	add.s32 	%r107, %r94, %r90;
	mad.lo.s32 	%r100, %r82, %r79, %r91;
	add.s32 	%r95, %r84, %r81;
	add.s32 	%r106, %r95, %r93;
	mad.lo.s32 	%r103, %r91, %r82, %r101;
	add.s32 	%r96, %r93, %r84;
	add.s32 	%r109, %r96, %r107;
	mad.lo.s32 	%r102, %r88, %r85, %r100;
	add.s32 	%r97, %r90, %r87;
	add.s32 	%r108, %r97, %r106;
	mad.lo.s32 	%r105, %r100, %r88, %r103;
	add.s32 	%r98, %r106, %r90;
	add.s32 	%r111, %r98, %r109;
	mad.lo.s32 	%r104, %r101, %r91, %r102;
	add.s32 	%r99, %r107, %r93;
	add.s32 	%r110, %r99, %r108;
	add.s32 	%r112, %r112, 4;
	setp.ne.s32 	%p1, %r112, 200000;
	@%p1 bra 	$L__BB0_1;
	st.global.u32 	[%rd1], %r101;
	st.global.u32 	[%rd1+4], %r100;
	st.global.u32 	[%rd1+8], %r103;
	st.global.u32 	[%rd1+12], %r102;
	st.global.u32 	[%rd1+16], %r105;
	st.global.u32 	[%rd1+20], %r104;
	st.global.u32 	[%rd1+24], %r107;
	st.global.u32 	[%rd1+28], %r106;
	st.global.u32 	[%rd1+32], %r109;
	st.global.u32 	[%rd1+36], %r108;
	st.global.u32 	[%rd1+40], %r111;
	st.global.u32 	[%rd1+44], %r110;
	ret;

}


// ===== COMPILED SASS (sm_100) =====

	.target	sm_100

	.elftype	@"ET_EXEC"


//--------------------- .note.nv.tkinfo           --------------------------
	.section	.note.nv.tkinfo,"",@"SHT_NOTE"
	.sectionflags	@"SHF_NOTE_NV_TKINFO"
	.tkinfo
        /*0018*/ 	.word	0x00000002
        /*0030*/ 	.string	""
        /*0030*/ 	.string	"ptxas"
        /*0030*/ 	.string	"Cuda compilation tools, release 13.0, V13.0.88"
        /*0030*/ 	.string	"Build cuda_13.0.r13.0/compiler.36424714_0"
        /*0030*/ 	.string	"-arch sm_100 -m 64 "



//--------------------- .note.nv.cuinfo           --------------------------
	.section	.note.nv.cuinfo,"",@"SHT_NOTE"
	.sectionflags	@"SHF_NOTE_NV_CUINFO"
        /*0018*/ 	.short	0x0002
        /*001a*/ 	.short	0x0064
        /*001c*/ 	.short	0x0082
	.zero		2


//--------------------- .nv.info                  --------------------------
	.section	.nv.info,"",@"SHT_CUDA_INFO"
	.align	4


	//----- nvinfo : EIATTR_REGCOUNT
	.align		4
        /*0000*/ 	.byte	0x04, 0x2f
        /*0002*/ 	.short	(.L_1 - .L_0)
	.align		4
.L_0:
        /*0004*/ 	.word	index@(_Z12kernel_IADD3Pi)
        /*0008*/ 	.word	0x00000016


	//----- nvinfo : EIATTR_FRAME_SIZE
	.align		4
.L_1:
        /*000c*/ 	.byte	0x04, 0x11
        /*000e*/ 	.short	(.L_3 - .L_2)
	.align		4
.L_2:
        /*0010*/ 	.word	index@(_Z12kernel_IADD3Pi)
        /*0014*/ 	.word	0x00000000


	//----- nvinfo : EIATTR_MIN_STACK_SIZE
	.align		4
.L_3:
        /*0018*/ 	.byte	0x04, 0x12
        /*001a*/ 	.short	(.L_5 - .L_4)
	.align		4
.L_4:
        /*001c*/ 	.word	index@(_Z12kernel_IADD3Pi)
        /*0020*/ 	.word	0x00000000
.L_5:


//--------------------- .nv.compat                --------------------------
	.section	.nv.compat,"",@"SHT_CUDA_COMPAT_INFO"
	.align	4
        /*0000*/ 	.byte	0x02, 0x09, 0x00, 0x00, 0x02, 0x02, 0x01, 0x00, 0x02, 0x05, 0x05, 0x00, 0x03, 0x07, 0x01, 0x01
        /*0010*/ 	.byte	0x02, 0x03, 0x00, 0x00, 0x02, 0x06, 0x01, 0x00, 0x04, 0x0b, 0x08, 0x00, 0x09, 0x00, 0x00, 0x00
        /*0020*/ 	.byte	0x00, 0x00, 0x00, 0x00


//--------------------- .nv.info._Z12kernel_IADD3Pi --------------------------
	.section	.nv.info._Z12kernel_IADD3Pi,"",@"SHT_CUDA_INFO"
	.sectionflags	@""
	.align	4


	//----- nvinfo : EIATTR_CUDA_API_VERSION
	.align		4
        /*0000*/ 	.byte	0x04, 0x37
        /*0002*/ 	.short	(.L_7 - .L_6)
.L_6:
        /*0004*/ 	.word	0x00000082


	//----- nvinfo : EIATTR_KPARAM_INFO
	.align		4
.L_7:
        /*0008*/ 	.byte	0x04, 0x17
        /*000a*/ 	.short	(.L_9 - .L_8)
.L_8:
        /*000c*/ 	.word	0x00000000
        /*0010*/ 	.short	0x0000
        /*0012*/ 	.short	0x0000
        /*0014*/ 	.byte	0x00, 0xf5, 0x21, 0x00


	//----- nvinfo : EIATTR_SPARSE_MMA_MASK
	.align		4
.L_9:
        /*0018*/ 	.byte	0x03, 0x50
        /*001a*/ 	.short	0x0000


	//----- nvinfo : EIATTR_MAXREG_COUNT
	.align		4
        /*001c*/ 	.byte	0x03, 0x1b
        /*001e*/ 	.short	0x00ff


	//----- nvinfo : EIATTR_MERCURY_ISA_VERSION
	.align		4
        /*0020*/ 	.byte	0x03, 0x5f
        /*0022*/ 	.short	0x0101


	//----- nvinfo : EIATTR_VRC_CTA_INIT_COUNT
	.align		4
        /*0024*/ 	.byte	0x02, 0x4a
	.zero		1
	.zero		1


	//----- nvinfo : EIATTR_EXIT_INSTR_OFFSETS
	.align		4
        /*0028*/ 	.byte	0x04, 0x1c
        /*002a*/ 	.short	(.L_11 - .L_10)


	//   ....[0]....
.L_10:
        /*002c*/ 	.word	0x00000df0


	//----- nvinfo : EIATTR_CBANK_PARAM_SIZE
	.align		4
.L_11:
        /*0030*/ 	.byte	0x03, 0x19
        /*0032*/ 	.short	0x0008


	//----- nvinfo : EIATTR_PARAM_CBANK
	.align		4
        /*0034*/ 	.byte	0x04, 0x0a
        /*0036*/ 	.short	(.L_13 - .L_12)
	.align		4
.L_12:
        /*0038*/ 	.word	index@(.nv.constant0._Z12kernel_IADD3Pi)
        /*003c*/ 	.short	0x0380
        /*003e*/ 	.short	0x0008


	//----- nvinfo : EIATTR_SW_WAR
	.align		4
.L_13:
        /*0040*/ 	.byte	0x04, 0x36
        /*0042*/ 	.short	(.L_15 - .L_14)
.L_14:
        /*0044*/ 	.word	0x00000008
.L_15:


//--------------------- .nv.callgraph             --------------------------
	.section	.nv.callgraph,"",@"SHT_CUDA_CALLGRAPH"
	.align	4
	.sectionentsize	8
	.align		4
        /*0000*/ 	.word	0x00000000
	.align		4
        /*0004*/ 	.word	0xffffffff
	.align		4
        /*0008*/ 	.word	0x00000000
	.align		4
        /*000c*/ 	.word	0xfffffffe
	.align		4
        /*0010*/ 	.word	0x00000000
	.align		4
        /*0014*/ 	.word	0xfffffffd
	.align		4
        /*0018*/ 	.word	0x00000000
	.align		4
        /*001c*/ 	.word	0xfffffffc


//--------------------- .text._Z12kernel_IADD3Pi  --------------------------
	.section	.text._Z12kernel_IADD3Pi,"ax",@progbits
	.align	128
        .global         _Z12kernel_IADD3Pi
        .type           _Z12kernel_IADD3Pi,@function
        .size           _Z12kernel_IADD3Pi,(.L_x_2 - _Z12kernel_IADD3Pi)
        .other          _Z12kernel_IADD3Pi,@"STO_CUDA_ENTRY STV_DEFAULT"
_Z12kernel_IADD3Pi:
.text._Z12kernel_IADD3Pi:
[----:B------:R-:W-:Y:S08]  /*0000*/  LDC R1, c[0x0][0x37c] ;  /* 0x0000df00ff017b82 */ /* 0x000ff00000000800 */
[----:B------:R-:W0:Y:S01]  /*0010*/  LDC.64 R2, c[0x0][0x380] ;  /* 0x0000e000ff027b82 */ /* 0x000e220000000a00 */
[----:B------:R-:W0:Y:S02]  /*0020*/  LDCU.64 UR6, c[0x0][0x358] ;  /* 0x00006b00ff0677ac */ /* 0x000e240008000a00 */
[----:B0-----:R0:W5:Y:S04]  /*0030*/  LDG.E R5, desc[UR6][R2.64] ;  /* 0x0000000602057981 */ /* 0x001168000c1e1900 */
[----:B------:R0:W5:Y:S04]  /*0040*/  LDG.E R7, desc[UR6][R2.64+0x4] ;  /* 0x0000040602077981 */ /* 0x000168000c1e1900 */
        /* <DEDUP_REMOVED lines=9> */
[----:B------:R0:W5:Y:S01]  /*00e0*/  LDG.E R19, desc[UR6][R2.64+0x2c] ;  /* 0x00002c0602137981 */ /* 0x000162000c1e1900 */
[----:B------:R-:W-:-:S05]  /*00f0*/  UMOV UR4, URZ ;  /* 0x000000ff00047c82 */ /* 0x000fca0008000000 */
.L_x_0:
[----:B-----5:R-:W-:Y:S01]  /*0100*/  IMAD R10, R4, R5, R9 ;  /* 0x00000005040a7224 */ /* 0x020fe200078e0209 */
[----:B------:R-:W-:Y:S01]  /*0110*/  IADD3 R12, PT, PT, R17, R8, R13 ;  /* 0x00000008110c7210 */ /* 0x000fe20007ffe00d */
[----:B------:R-:W-:Y:S01]  /*0120*/  IMAD R14, R0, R7, R11 ;  /* 0x00000007000e7224 */ /* 0x000fe200078e020b */
[----:B------:R-:W-:Y:S01]  /*0130*/  IADD3 R16, PT, PT, R19, R6, R15 ;  /* 0x0000000613107210 */ /* 0x000fe20007ffe00f */
[----:B------:R-:W-:Y:S01]  /*0140*/  IMAD R5, R11, R0, R10 ;  /* 0x000000000b057224 */ /* 0x000fe200078e020a */
[----:B------:R-:W-:Y:S01]  /*0150*/  IADD3 R7, PT, PT, R12, R19, R6 ;  /* 0x000000130c077210 */ /* 0x000fe20007ffe006 */
[----:B------:R-:W-:Y:S01]  /*0160*/  IMAD R13, R9, R4, R14 ;  /* 0x00000004090d7224 */ /* 0x000fe200078e020e */
[----:B------:R-:W-:Y:S01]  /*0170*/  IADD3 R15, PT, PT, R16, R17, R8 ;  /* 0x00000011100f7210 */ /* 0x000fe20007ffe008 */
[----:B------:R-:W-:Y:S01]  /*0180*/  IMAD R0, R14, R9, R5 ;  /* 0x000000090e007224 */ /* 0x000fe200078e0205 */
[----:B------:R-:W-:Y:S01]  /*0190*/  IADD3 R4, PT, PT, R7, R16, R17 ;  /* 0x0000001007047210 */ /* 0x000fe20007ffe011 */
[C---:B------:R-:W-:Y:S01]  /*01a0*/  IMAD R6, R10.reuse, R11, R13 ;  /* 0x0000000b0a067224 */ /* 0x040fe200078e020d */
        /* <DEDUP_REMOVED lines=137> */
[-C--:B------:R-:W-:Y:S01]  /*0a40*/  IMAD R8, R8, R17.reuse, R0 ;  /* 0x0000001108087224 */ /* 0x080fe200078e0200 */
        /* <DEDUP_REMOVED lines=27> */
[----:B------:R-:W-:Y:S01]  /*0c00*/  UIADD3 UR4, UPT, UPT, UR4, 0x10, URZ ;  /* 0x0000001004047890 */ /* 0x000fe2000fffe0ff */
[----:B------:R-:W-:Y:S01]  /*0c10*/  IMAD R10, R10, R15, R8 ;  /* 0x0000000f0a0a7224 */ /* 0x000fe200078e0208 */
[----:B------:R-:W-:Y:S01]  /*0c20*/  IADD3 R17, PT, PT, R4, R14, R7 ;  /* 0x0000000e04117210 */ /* 0x000fe20007ffe007 */
[----:B------:R-:W-:Y:S01]  /*0c30*/  IMAD R18, R13, R0, R9 ;  /* 0x000000000d127224 */ /* 0x000fe200078e0209 */
[----:B------:R-:W-:Y:S01]  /*0c40*/  IADD3 R19, PT, PT, R16, R12, R11 ;  /* 0x0000000c10137210 */ /* 0x000fe20007ffe00b */
[----:B------:R-:W-:Y:S01]  /*0c50*/  UISETP.NE.AND UP0, UPT, UR4, 0x30d40, UPT ;  /* 0x00030d400400788c */ /* 0x000fe2000bf05270 */
        /* <DEDUP_REMOVED lines=12> */
[----:B------:R-:W-:Y:S06]  /*0d20*/  BRA.U UP0, `(.L_x_0) ;  /* 0xfffffff100f47547 */ /* 0x000fec000b83ffff */
[----:B------:R-:W-:Y:S04]  /*0d30*/  STG.E desc[UR6][R2.64], R5 ;  /* 0x0000000502007986 */ /* 0x000fe8000c101906 */
        /* <DEDUP_REMOVED lines=10> */
[----:B------:R-:W-:Y:S01]  /*0de0*/  STG.E desc[UR6][R2.64+0x2c], R19 ;  /* 0x00002c1302007986 */ /* 0x000fe2000c101906 */
[----:B------:R-:W-:Y:S05]  /*0df0*/  EXIT ;  /* 0x000000000000794d */ /* 0x000fea0003800000 */
.L_x_1:
[----:B------:R-:W-:-:S00]  /*0e00*/  BRA `(.L_x_1) ;  /* 0xfffffffc00fc7947 */ /* 0x000fc0000383ffff */
[----:B------:R-:W-:-:S00]  /*0e10*/  NOP ;  /* 0x0000000000007918 */ /* 0x000fc00000000000 */
        /* <DEDUP_REMOVED lines=14> */
.L_x_2:


//--------------------- .nv.shared.reserved.0     --------------------------
	.section	.nv.shared.reserved.0,"aw",@nobits
	.weak		__nv_reservedSMEM_offset_0_alias
	.size		__nv_reservedSMEM_offset_0_alias, 0, 64
	.other		__nv_reservedSMEM_offset_0_alias,@"STO_CUDA_RESERVED_SHARED STV_DEFAULT"
__nv_reservedSMEM_offset_0_alias:
	.zero		0
	.zero		64


//--------------------- .nv.constant0._Z12kernel_IADD3Pi --------------------------
	.section	.nv.constant0._Z12kernel_IADD3Pi,"a",@progbits
	.sectionflags	@""
	.align	4
.nv.constant0._Z12kernel_IADD3Pi:
	.zero		904


//--------------------- SYMBOLS --------------------------

	.type		.nv.reservedSmem.offset0,@object
	.size		.nv.reservedSmem.offset0,0x4
